	.headerflags	@"EF_CUDA_TEXMODE_UNIFIED EF_CUDA_64BIT_ADDRESS EF_CUDA_SM86 EF_CUDA_VIRTUAL_SM(EF_CUDA_SM86)"
	.elftype	@"ET_EXEC"


//--------------------- .nv.info                  --------------------------
	.section	.nv.info,"",@"SHT_CUDA_INFO"
	.align	4


	//----- nvinfo : EIATTR_REGCOUNT
	.align		4
        /*0000*/ 	.byte	0x04, 0x2f
        /*0002*/ 	.short	(.L_1 - .L_0)
	.align		4
.L_0:
        /*0004*/ 	.word	index@(triton_mm)
        /*0008*/ 	.word	0x0000008d


	//----- nvinfo : EIATTR_MIN_STACK_SIZE
	.align		4
.L_1:
        /*000c*/ 	.byte	0x04, 0x12
        /*000e*/ 	.short	(.L_3 - .L_2)
	.align		4
.L_2:
        /*0010*/ 	.word	index@(triton_mm)
        /*0014*/ 	.word	0x00000000


	//----- nvinfo : EIATTR_FRAME_SIZE
	.align		4
.L_3:
        /*0018*/ 	.byte	0x04, 0x11
        /*001a*/ 	.short	(.L_5 - .L_4)
	.align		4
.L_4:
        /*001c*/ 	.word	index@(triton_mm)
        /*0020*/ 	.word	0x00000000


	//----- nvinfo : EIATTR_MIN_STACK_SIZE
	.align		4
.L_5:
        /*0024*/ 	.byte	0x04, 0x12
        /*0026*/ 	.short	(.L_7 - .L_6)
	.align		4
.L_6:
        /*0028*/ 	.word	index@(triton_mm)
        /*002c*/ 	.word	0x00000000
.L_7:


//--------------------- .nv.info.triton_mm        --------------------------
	.section	.nv.info.triton_mm,"",@"SHT_CUDA_INFO"
	.sectionflags	@""
	.align	4


	//----- nvinfo : EIATTR_CUDA_API_VERSION
	.align		4
        /*0000*/ 	.byte	0x04, 0x37
        /*0002*/ 	.short	(.L_9 - .L_8)
.L_8:
        /*0004*/ 	.word	0x0000007c


	//----- nvinfo : EIATTR_SW2861232_WAR
	.align		4
.L_9:
        /*0008*/ 	.byte	0x01, 0x35
	.zero		2


	//----- nvinfo : EIATTR_PARAM_CBANK
	.align		4
        /*000c*/ 	.byte	0x04, 0x0a
        /*000e*/ 	.short	(.L_11 - .L_10)
	.align		4
.L_10:
        /*0010*/ 	.word	index@(.nv.constant0.triton_mm)
        /*0014*/ 	.short	0x0160
        /*0016*/ 	.short	0x0020


	//----- nvinfo : EIATTR_CBANK_PARAM_SIZE
	.align		4
.L_11:
        /*0018*/ 	.byte	0x03, 0x19
        /*001a*/ 	.short	0x0020


	//----- nvinfo : EIATTR_KPARAM_INFO
	.align		4
        /*001c*/ 	.byte	0x04, 0x17
        /*001e*/ 	.short	(.L_13 - .L_12)
.L_12:
        /*0020*/ 	.word	0x00000000
        /*0024*/ 	.short	0x0003
        /*0026*/ 	.short	0x0018
        /*0028*/ 	.byte	0x00, 0xf4, 0x21, 0x00


	//----- nvinfo : EIATTR_KPARAM_INFO
	.align		4
.L_13:
        /*002c*/ 	.byte	0x04, 0x17
        /*002e*/ 	.short	(.L_15 - .L_14)
.L_14:
        /*0030*/ 	.word	0x00000000
        /*0034*/ 	.short	0x0002
        /*0036*/ 	.short	0x0010
        /*0038*/ 	.byte	0x00, 0xf4, 0x21, 0x00


	//----- nvinfo : EIATTR_KPARAM_INFO
	.align		4
.L_15:
        /*003c*/ 	.byte	0x04, 0x17
        /*003e*/ 	.short	(.L_17 - .L_16)
.L_16:
        /*0040*/ 	.word	0x00000000
        /*0044*/ 	.short	0x0001
        /*0046*/ 	.short	0x0008
        /*0048*/ 	.byte	0x00, 0xf4, 0x21, 0x00


	//----- nvinfo : EIATTR_KPARAM_INFO
	.align		4
.L_17:
        /*004c*/ 	.byte	0x04, 0x17
        /*004e*/ 	.short	(.L_19 - .L_18)
.L_18:
        /*0050*/ 	.word	0x00000000
        /*0054*/ 	.short	0x0000
        /*0056*/ 	.short	0x0000
        /*0058*/ 	.byte	0x00, 0xf4, 0x21, 0x00


	//----- nvinfo : EIATTR_MAXREG_COUNT
	.align		4
.L_19:
        /*005c*/ 	.byte	0x03, 0x1b
        /*005e*/ 	.short	0x00ff


	//----- nvinfo : EIATTR_EXIT_INSTR_OFFSETS
	.align		4
        /*0060*/ 	.byte	0x04, 0x1c
        /*0062*/ 	.short	(.L_21 - .L_20)


	//   ....[0]....
.L_20:
        /*0064*/ 	.word	0x00001bf0


	//   ....[1]....
        /*0068*/ 	.word	0x00001c40


	//----- nvinfo : EIATTR_REQNTID
	.align		4
.L_21:
        /*006c*/ 	.byte	0x04, 0x10
        /*006e*/ 	.short	(.L_23 - .L_22)
.L_22:
        /*0070*/ 	.word	0x00000100
        /*0074*/ 	.word	0x00000001
        /*0078*/ 	.word	0x00000001
.L_23:


//--------------------- .nv.callgraph             --------------------------
	.section	.nv.callgraph,"",@"SHT_CUDA_CALLGRAPH"
	.align	4
	.sectionentsize	8
	.align		4
        /*0000*/ 	.word	0x00000000
	.align		4
        /*0004*/ 	.word	0xffffffff
	.align		4
        /*0008*/ 	.word	0x00000000
	.align		4
        /*000c*/ 	.word	0xfffffffe
	.align		4
        /*0010*/ 	.word	0x00000000
	.align		4
        /*0014*/ 	.word	0xfffffffd
	.align		4
        /*0018*/ 	.word	0x00000000
	.align		4
        /*001c*/ 	.word	0xfffffffc


//--------------------- .nv.rel.action            --------------------------
	.section	.nv.rel.action,"",@"SHT_CUDA_RELOCINFO"
	.align	8
	.sectionentsize	8
        /*0000*/ 	.byte	0x73, 0x00, 0x00, 0x00, 0x00, 0x00, 0x00, 0x00, 0x00, 0x00, 0x00, 0x11, 0x25, 0x00, 0x05, 0x36


//--------------------- .nv.constant0.triton_mm   --------------------------
	.section	.nv.constant0.triton_mm,"a",@progbits
	.sectionflags	@""
	.align	4
.nv.constant0.triton_mm:
	.zero		384


//--------------------- .text.triton_mm           --------------------------
	.section	.text.triton_mm,"ax",@progbits
	.sectionflags	@"SHF_BARRIERS=1"
	.sectioninfo	@"SHI_REGISTERS=141"
	.align	128
        .global         triton_mm
        .type           triton_mm,@function
        .size           triton_mm,(.L_x_2 - triton_mm)
        .other          triton_mm,@"STO_CUDA_ENTRY STV_DEFAULT"
triton_mm:
.text.triton_mm:
[----:B------:R-:W-:Y:S02]  /*0000*/  IMAD.MOV.U32 R1, RZ, RZ, c[0x0][0x28] ;  /* 0x00000a00ff017624 */ /* 0x000fe400078e00ff */
[----:B------:R-:W1:Y:S01]  /*0010*/  S2R R15, SR_CTAID.X ;  /* 0x00000000000f7919 */ /* 0x000e620000002500 */
[----:B------:R-:W-:Y:S01]  /*0020*/  IMAD.MOV.U32 R3, RZ, RZ, -0x8 ;  /* 0xfffffff8ff037424 */ /* 0x000fe200078e00ff */
[----:B------:R-:W-:Y:S01]  /*0030*/  ULDC.64 UR6, c[0x0][0x118] ;  /* 0x0000460000067ab9 */ /* 0x000fe20000000a00 */
[----:B------:R-:W-:Y:S01]  /*0040*/  IMAD.MOV.U32 R129, RZ, RZ, RZ ;  /* 0x000000ffff817224 */ /* 0x000fe200078e00ff */
[----:B------:R-:W2:Y:S01]  /*0050*/  S2R R21, SR_TID.X ;  /* 0x0000000000157919 */ /* 0x000ea20000002100 */
[----:B------:R-:W-:Y:S01]  /*0060*/  IMAD.MOV.U32 R130, RZ, RZ, RZ ;  /* 0x000000ffff827224 */ /* 0x000fe200078e00ff */
[----:B------:R-:W-:Y:S01]  /*0070*/  CS2R R24, SRZ ;  /* 0x0000000000187805 */ /* 0x000fe2000001ff00 */
        /* <DEDUP_REMOVED lines=17> */
[----:B-1----:R-:W-:Y:S01]  /*0190*/  SHF.R.S32.HI R0, RZ, 0x1f, R15 ;  /* 0x0000001fff007819 */ /* 0x002fe2000001140f */
[----:B------:R-:W-:Y:S01]  /*01a0*/  CS2R R60, SRZ ;  /* 0x00000000003c7805 */ /* 0x000fe2000001ff00 */
[----:B------:R-:W-:Y:S01]  /*01b0*/  ISETP.GE.AND P1, PT, R15, RZ, PT ;  /* 0x000000ff0f00720c */ /* 0x000fe20003f26270 */
[----:B------:R-:W-:Y:S01]  /*01c0*/  CS2R R62, SRZ ;  /* 0x00000000003e7805 */ /* 0x000fe2000001ff00 */
[----:B------:R-:W-:Y:S01]  /*01d0*/  LEA.HI R0, R0, R15, RZ, 0x8 ;  /* 0x0000000f00007211 */ /* 0x000fe200078f40ff */
[C---:B--2---:R-:W-:Y:S01]  /*01e0*/  IMAD.SHL.U32 R12, R21.reuse, 0x4, RZ ;  /* 0x00000004150c7824 */ /* 0x044fe200078e00ff */
[----:B------:R-:W-:Y:S01]  /*01f0*/  SHF.R.U32.HI R10, RZ, 0x2, R21 ;  /* 0x00000002ff0a7819 */ /* 0x000fe20000011615 */
[----:B------:R-:W-:Y:S01]  /*0200*/  IMAD.SHL.U32 R105, R21, 0x8, RZ ;  /* 0x0000000815697824 */ /* 0x000fe200078e00ff */
[----:B------:R-:W-:Y:S01]  /*0210*/  SHF.R.S32.HI R4, RZ, 0x8, R0 ;  /* 0x00000008ff047819 */ /* 0x000fe20000011400 */
[----:B------:R-:W-:Y:S01]  /*0220*/  CS2R R64, SRZ ;  /* 0x0000000000407805 */ /* 0x000fe2000001ff00 */
[----:B------:R-:W-:Y:S01]  /*0230*/  LOP3.LUT R0, R0, 0xffffff00, RZ, 0xc0, !PT ;  /* 0xffffff0000007812 */ /* 0x000fe200078ec0ff */
[----:B------:R-:W-:Y:S01]  /*0240*/  UMOV UR4, 0xffffffff ;  /* 0xffffffff00047882 */ /* 0x000fe20000000000 */
[----:B------:R-:W-:Y:S01]  /*0250*/  SGXT.U32 R10, R10, 0x5 ;  /* 0x000000050a0a781a */ /* 0x000fe20000000000 */
[----:B------:R-:W-:Y:S01]  /*0260*/  IMAD R2, R4, R3, 0x4 ;  /* 0x0000000404027424 */ /* 0x000fe200078e0203 */
[----:B------:R-:W-:-:S02]  /*0270*/  LOP3.LUT R11, R12, 0x8, RZ, 0xc0, !PT ;  /* 0x000000080c0b7812 */ /* 0x000fc400078ec0ff */
[--C-:B------:R-:W-:Y:S02]  /*0280*/  SHF.R.U32.HI R106, RZ, 0x2, R21.reuse ;  /* 0x00000002ff6a7819 */ /* 0x100fe40000011615 */
[----:B------:R-:W-:Y:S02]  /*0290*/  IMNMX R5, R2, 0x8, PT ;  /* 0x0000000802057817 */ /* 0x000fe40003800200 */
[----:B------:R-:W-:Y:S02]  /*02a0*/  LOP3.LUT R111, R12, 0x18, R21, 0x48, !PT ;  /* 0x000000180c6f7812 */ /* 0x000fe400078e4815 */
[----:B------:R-:W-:-:S04]  /*02b0*/  IABS R23, R5 ;  /* 0x0000000500177213 */ /* 0x000fc80000000000 */
[----:B------:R-:W1:Y:S08]  /*02c0*/  I2F.RP R6, R23 ;  /* 0x0000001700067306 */ /* 0x000e700000209400 */
[----:B-1----:R-:W1:Y:S02]  /*02d0*/  MUFU.RCP R6, R6 ;  /* 0x0000000600067308 */ /* 0x002e640000001000 */
[----:B-1----:R-:W-:-:S02]  /*02e0*/  IADD3 R2, R6, 0xffffffe, RZ ;  /* 0x0ffffffe06027810 */ /* 0x002fc40007ffe0ff */
[----:B------:R-:W-:-:S04]  /*02f0*/  IABS R6, R15 ;  /* 0x0000000f00067213 */ /* 0x000fc80000000000 */
[----:B------:R1:W2:Y:S02]  /*0300*/  F2I.FTZ.U32.TRUNC.NTZ R3, R2 ;  /* 0x0000000200037305 */ /* 0x0002a4000021f000 */
[----:B-1----:R-:W-:Y:S02]  /*0310*/  IMAD.MOV.U32 R2, RZ, RZ, RZ ;  /* 0x000000ffff027224 */ /* 0x002fe400078e00ff */
[----:B--2---:R-:W-:-:S04]  /*0320*/  IMAD.MOV R8, RZ, RZ, -R3 ;  /* 0x000000ffff087224 */ /* 0x004fc800078e0a03 */
[----:B------:R-:W-:Y:S01]  /*0330*/  IMAD R7, R8, R23, RZ ;  /* 0x0000001708077224 */ /* 0x000fe200078e02ff */
[----:B------:R-:W-:-:S03]  /*0340*/  IABS R8, R5 ;  /* 0x0000000500087213 */ /* 0x000fc60000000000 */
[----:B------:R-:W-:-:S04]  /*0350*/  IMAD.HI.U32 R3, R3, R7, R2 ;  /* 0x0000000703037227 */ /* 0x000fc800078e0002 */
[----:B------:R-:W-:Y:S02]  /*0360*/  IMAD.MOV R17, RZ, RZ, -R8 ;  /* 0x000000ffff117224 */ /* 0x000fe400078e0a08 */
[----:B------:R-:W-:-:S04]  /*0370*/  IMAD.HI.U32 R2, R3, R6, RZ ;  /* 0x0000000603027227 */ /* 0x000fc800078e00ff */
[----:B------:R-:W-:Y:S01]  /*0380*/  IMAD R6, R2, R17, R6 ;  /* 0x0000001102067224 */ /* 0x000fe200078e0206 */
[----:B------:R-:W-:Y:S01]  /*0390*/  LOP3.LUT R2, R21, 0x10, RZ, 0xc0, !PT ;  /* 0x0000001015027812 */ /* 0x000fe200078ec0ff */
[----:B------:R-:W-:Y:S01]  /*03a0*/  IMAD.IADD R8, R15, 0x1, -R0 ;  /* 0x000000010f087824 */ /* 0x000fe200078e0a00 */
[----:B------:R-:W-:Y:S02]  /*03b0*/  LOP3.LUT R0, R21, 0x80, RZ, 0xc0, !PT ;  /* 0x0000008015007812 */ /* 0x000fe400078ec0ff */
[----:B------:R-:W-:Y:S02]  /*03c0*/  ISETP.GT.U32.AND P0, PT, R23, R6, PT ;  /* 0x000000061700720c */ /* 0x000fe40003f04070 */
[----:B------:R-:W-:Y:S02]  /*03d0*/  IABS R16, R8 ;  /* 0x0000000800107213 */ /* 0x000fe40000000000 */
[----:B------:R-:W-:Y:S02]  /*03e0*/  SHF.R.U32.HI R9, RZ, 0x2, R0 ;  /* 0x00000002ff097819 */ /* 0x000fe40000011600 */
[----:B------:R-:W-:Y:S01]  /*03f0*/  SHF.R.U32.HI R13, RZ, 0x1, R2 ;  /* 0x00000001ff0d7819 */ /* 0x000fe20000011602 */
[----:B------:R-:W-:Y:S01]  /*0400*/  IMAD.HI.U32 R7, R3, R16, RZ ;  /* 0x0000001003077227 */ /* 0x000fe200078e00ff */
[----:B------:R-:W-:-:S02]  /*0410*/  LOP3.LUT R10, R10, R9, RZ, 0xfc, !PT ;  /* 0x000000090a0a7212 */ /* 0x000fc400078efcff */
[----:B------:R-:W-:Y:S01]  /*0420*/  LOP3.LUT R14, R13, 0x10, R12, 0xf8, !PT ;  /* 0x000000100d0e7812 */ /* 0x000fe200078ef80c */
[----:B------:R-:W-:Y:S01]  /*0430*/  IMAD R9, R7, R17, R16 ;  /* 0x0000001107097224 */ /* 0x000fe200078e0210 */
[----:B------:R-:W-:Y:S01]  /*0440*/  LOP3.LUT R8, R8, R5, RZ, 0x3c, !PT ;  /* 0x0000000508087212 */ /* 0x000fe200078e3cff */
[----:B------:R-:W-:Y:S01]  /*0450*/  @!P0 IMAD.IADD R6, R6, 0x1, -R23 ;  /* 0x0000000106068824 */ /* 0x000fe200078e0a17 */
[----:B------:R-:W-:Y:S02]  /*0460*/  LOP3.LUT R15, R14, 0x10, R11, 0x1e, !PT ;  /* 0x000000100e0f7812 */ /* 0x000fe400078e1e0b */
[C---:B------:R-:W-:Y:S02]  /*0470*/  ISETP.GT.U32.AND P2, PT, R23.reuse, R9, PT ;  /* 0x000000091700720c */ /* 0x040fe40003f44070 */
[----:B------:R-:W-:Y:S02]  /*0480*/  ISETP.GT.U32.AND P0, PT, R23, R6, PT ;  /* 0x000000061700720c */ /* 0x000fe40003f04070 */
[----:B------:R-:W-:-:S02]  /*0490*/  LOP3.LUT R3, R21, 0x8, RZ, 0xc0, !PT ;  /* 0x0000000815037812 */ /* 0x000fc400078ec0ff */
[----:B------:R-:W-:Y:S02]  /*04a0*/  LOP3.LUT R14, R21, 0x7, RZ, 0xc0, !PT ;  /* 0x00000007150e7812 */ /* 0x000fe400078ec0ff */
[----:B------:R-:W-:Y:S02]  /*04b0*/  ISETP.GE.AND P3, PT, R8, RZ, PT ;  /* 0x000000ff0800720c */ /* 0x000fe40003f66270 */
[C-C-:B------:R-:W-:Y:S02]  /*04c0*/  LOP3.LUT R11, R3.reuse, 0x20, R14.reuse, 0xfe, !PT ;  /* 0x00000020030b7812 */ /* 0x140fe400078efe0e */
[--C-:B------:R-:W-:Y:S01]  /*04d0*/  LOP3.LUT R17, R3, 0x40, R14.reuse, 0xfe, !PT ;  /* 0x0000004003117812 */ /* 0x100fe200078efe0e */
[--C-:B------:R-:W-:Y:S01]  /*04e0*/  @!P2 IMAD.IADD R9, R9, 0x1, -R23.reuse ;  /* 0x000000010909a824 */ /* 0x100fe200078e0a17 */
[----:B------:R-:W-:Y:S01]  /*04f0*/  LOP3.LUT R19, R3, 0x60, R14, 0xfe, !PT ;  /* 0x0000006003137812 */ /* 0x000fe200078efe0e */
[----:B------:R-:W-:Y:S01]  /*0500*/  @!P0 IMAD.IADD R6, R6, 0x1, -R23 ;  /* 0x0000000106068824 */ /* 0x000fe200078e0a17 */
[----:B------:R-:W-:-:S02]  /*0510*/  ISETP.NE.AND P0, PT, R5, RZ, PT ;  /* 0x000000ff0500720c */ /* 0x000fc40003f05270 */
[----:B------:R-:W-:Y:S01]  /*0520*/  LOP3.LUT R5, RZ, R5, RZ, 0x33, !PT ;  /* 0x00000005ff057212 */ /* 0x000fe200078e33ff */
[----:B------:R-:W-:Y:S01]  /*0530*/  @!P1 IMAD.MOV R6, RZ, RZ, -R6 ;  /* 0x000000ffff069224 */ /* 0x000fe200078e0a06 */
[----:B------:R-:W-:Y:S02]  /*0540*/  ISETP.GE.U32.AND P1, PT, R9, R23, PT ;  /* 0x000000170900720c */ /* 0x000fe40003f26070 */
[----:B------:R-:W-:Y:S01]  /*0550*/  @!P2 IADD3 R7, R7, 0x1, RZ ;  /* 0x000000010707a810 */ /* 0x000fe20007ffe0ff */
[----:B------:R-:W-:Y:S01]  /*0560*/  CS2R R22, SRZ ;  /* 0x0000000000167805 */ /* 0x000fe2000001ff00 */
[----:B------:R-:W-:Y:S02]  /*0570*/  SEL R3, R5, R6, !P0 ;  /* 0x0000000605037207 */ /* 0x000fe40004000000 */
[----:B------:R-:W-:Y:S02]  /*0580*/  SHF.R.U32.HI R8, RZ, 0x3, R0 ;  /* 0x00000003ff087819 */ /* 0x000fe40000011600 */
[----:B------:R-:W-:Y:S01]  /*0590*/  LOP3.LUT R13, R13, 0x18, R12, 0x78, !PT ;  /* 0x000000180d0d7812 */ /* 0x000fe200078e780c */
[----:B------:R-:W-:Y:S01]  /*05a0*/  IMAD R4, R4, 0x8, R3 ;  /* 0x0000000804047824 */ /* 0x000fe200078e0203 */
[----:B------:R-:W-:-:S02]  /*05b0*/  LOP3.LUT R11, R11, R8, RZ, 0xfc, !PT ;  /* 0x000000080b0b7212 */ /* 0x000fc400078efcff */
[-C--:B------:R-:W-:Y:S01]  /*05c0*/  LOP3.LUT R17, R17, R8.reuse, RZ, 0xfc, !PT ;  /* 0x0000000811117212 */ /* 0x080fe200078efcff */
[----:B------:R-:W-:Y:S01]  /*05d0*/  IMAD.SHL.U32 R101, R4, 0x80, RZ ;  /* 0x0000008004657824 */ /* 0x000fe200078e00ff */
[----:B------:R-:W-:Y:S01]  /*05e0*/  @P1 IADD3 R7, R7, 0x1, RZ ;  /* 0x0000000107071810 */ /* 0x000fe20007ffe0ff */
[----:B------:R-:W-:Y:S01]  /*05f0*/  IMAD.SHL.U32 R100, R11, 0x20, RZ ;  /* 0x000000200b647824 */ /* 0x000fe200078e00ff */
[----:B------:R-:W-:Y:S01]  /*0600*/  SHF.R.S32.HI R9, RZ, 0x18, R4 ;  /* 0x00000018ff097819 */ /* 0x000fe20000011404 */
[----:B------:R-:W-:Y:S01]  /*0610*/  IMAD.SHL.U32 R102, R17, 0x20, RZ ;  /* 0x0000002011667824 */ /* 0x000fe200078e00ff */
[----:B------:R-:W-:Y:S01]  /*0620*/  LOP3.LUT R6, R101, 0x40, R10, 0xfe, !PT ;  /* 0x0000004065067812 */ /* 0x000fe200078efe0a */
[----:B------:R-:W-:Y:S01]  /*0630*/  @!P3 IMAD.MOV R7, RZ, RZ, -R7 ;  /* 0x000000ffff07b224 */ /* 0x000fe200078e0a07 */
[----:B------:R-:W-:Y:S02]  /*0640*/  SGXT R9, R9, 0x1 ;  /* 0x000000010909781a */ /* 0x000fe40000000200 */
[----:B------:R-:W-:-:S02]  /*0650*/  LOP3.LUT R19, R19, R8, RZ, 0xfc, !PT ;  /* 0x0000000813137212 */ /* 0x000fc400078efcff */
[----:B------:R-:W-:Y:S02]  /*0660*/  LEA.HI R11, R9, R6, RZ, 0x9 ;  /* 0x00000006090b7211 */ /* 0x000fe400078f48ff */
[----:B------:R-:W-:Y:S01]  /*0670*/  SEL R108, R5, R7, !P0 ;  /* 0x00000007056c7207 */ /* 0x000fe20004000000 */
[----:B------:R-:W-:Y:S01]  /*0680*/  IMAD.SHL.U32 R104, R19, 0x20, RZ ;  /* 0x0000002013687824 */ /* 0x000fe200078e00ff */
[----:B------:R-:W-:Y:S01]  /*0690*/  LOP3.LUT R11, R11, 0xffe00, RZ, 0xc0, !PT ;  /* 0x000ffe000b0b7812 */ /* 0x000fe200078ec0ff */
[----:B------:R-:W-:Y:S01]  /*06a0*/  IMAD.MOV.U32 R19, RZ, RZ, 0x2 ;  /* 0x00000002ff137424 */ /* 0x000fe200078e00ff */
[--C-:B------:R-:W-:Y:S01]  /*06b0*/  LOP3.LUT R8, R8, 0xf, R21.reuse, 0xf8, !PT ;  /* 0x0000000f08087812 */ /* 0x100fe200078ef815 */
[----:B------:R-:W-:Y:S01]  /*06c0*/  IMAD.SHL.U32 R108, R108, 0x80, RZ ;  /* 0x000000806c6c7824 */ /* 0x000fe200078e00ff */
[----:B------:R-:W-:Y:S01]  /*06d0*/  LOP3.LUT R5, R105, 0x18, R21, 0x48, !PT ;  /* 0x0000001869057812 */ /* 0x000fe200078e4815 */
[----:B------:R-:W-:Y:S01]  /*06e0*/  IMAD.IADD R6, R6, 0x1, -R11 ;  /* 0x0000000106067824 */ /* 0x000fe200078e0a0b */
[----:B------:R-:W-:Y:S01]  /*06f0*/  LOP3.LUT R7, R14, 0x20, RZ, 0xfc, !PT ;  /* 0x000000200e077812 */ /* 0x000fe200078efcff */
[----:B------:R-:W-:Y:S01]  /*0700*/  IMAD.SHL.U32 R8, R8, 0x20, RZ ;  /* 0x0000002008087824 */ /* 0x000fe200078e00ff */
[----:B------:R-:W-:Y:S01]  /*0710*/  LOP3.LUT R11, R108, 0x40, R10, 0xfe, !PT ;  /* 0x000000406c0b7812 */ /* 0x000fe200078efe0a */
[----:B------:R-:W-:Y:S01]  /*0720*/  IMAD R120, R10, 0x20, R5 ;  /* 0x000000200a787824 */ /* 0x000fe200078e0205 */
[----:B------:R-:W-:-:S02]  /*0730*/  LOP3.LUT R4, R101, R10, RZ, 0xfc, !PT ;  /* 0x0000000a65047212 */ /* 0x000fc400078efcff */
[--C-:B------:R-:W-:Y:S01]  /*0740*/  LOP3.LUT R17, R14, 0x8, R106.reuse, 0xf8, !PT ;  /* 0x000000080e117812 */ /* 0x100fe200078ef86a */
[----:B------:R-:W-:Y:S01]  /*0750*/  IMAD.SHL.U32 R120, R120, 0x2, RZ ;  /* 0x0000000278787824 */ /* 0x000fe200078e00ff */
[----:B------:R-:W-:Y:S02]  /*0760*/  LOP3.LUT R10, R108, R10, RZ, 0xfc, !PT ;  /* 0x0000000a6c0a7212 */ /* 0x000fe400078efcff */
[----:B------:R-:W-:Y:S02]  /*0770*/  LOP3.LUT R7, R7, 0x8, R106, 0xf8, !PT ;  /* 0x0000000807077812 */ /* 0x000fe400078ef86a */
[-C--:B------:R-:W-:Y:S02]  /*0780*/  LOP3.LUT R122, R100, R13.reuse, RZ, 0xfc, !PT ;  /* 0x0000000d647a7212 */ /* 0x080fe400078efcff */
[-C--:B------:R-:W-:Y:S02]  /*0790*/  LOP3.LUT R123, R102, R13.reuse, RZ, 0xfc, !PT ;  /* 0x0000000d667b7212 */ /* 0x080fe400078efcff */
[----:B------:R-:W-:-:S02]  /*07a0*/  LOP3.LUT R103, R104, R13, RZ, 0xfc, !PT ;  /* 0x0000000d68677212 */ /* 0x000fc400078efcff */
[----:B------:R-:W-:Y:S02]  /*07b0*/  PRMT R16, R11, 0x9910, RZ ;  /* 0x000099100b107816 */ /* 0x000fe400000000ff */
[-C--:B------:R-:W-:Y:S02]  /*07c0*/  LOP3.LUT R121, R13, R8.reuse, RZ, 0xfc, !PT ;  /* 0x000000080d797212 */ /* 0x080fe400078efcff */
[C---:B------:R-:W-:Y:S02]  /*07d0*/  LOP3.LUT R3, R15.reuse, R8, RZ, 0xfc, !PT ;  /* 0x000000080f037212 */ /* 0x040fe400078efcff */
[C---:B------:R-:W-:Y:S02]  /*07e0*/  LOP3.LUT R100, R15.reuse, R100, RZ, 0xfc, !PT ;  /* 0x000000640f647212 */ /* 0x040fe400078efcff */
[C---:B------:R-:W-:Y:S02]  /*07f0*/  LOP3.LUT R102, R15.reuse, R102, RZ, 0xfc, !PT ;  /* 0x000000660f667212 */ /* 0x040fe400078efcff */
[----:B------:R-:W-:-:S02]  /*0800*/  LOP3.LUT R104, R15, R104, RZ, 0xfc, !PT ;  /* 0x000000680f687212 */ /* 0x000fc400078efcff */
[C---:B------:R-:W-:Y:S02]  /*0810*/  LOP3.LUT R13, R14.reuse, 0x40, RZ, 0xfc, !PT ;  /* 0x000000400e0d7812 */ /* 0x040fe400078efcff */
[----:B------:R-:W-:Y:S02]  /*0820*/  LOP3.LUT R15, R14, 0x60, RZ, 0xfc, !PT ;  /* 0x000000600e0f7812 */ /* 0x000fe400078efcff */
[--C-:B------:R-:W-:Y:S02]  /*0830*/  LOP3.LUT R12, R17, 0x10, R106.reuse, 0xf8, !PT ;  /* 0x00000010110c7812 */ /* 0x100fe400078ef86a */
[----:B------:R-:W-:Y:S02]  /*0840*/  PRMT R5, R10, 0x9910, RZ ;  /* 0x000099100a057816 */ /* 0x000fe400000000ff */
[----:B------:R-:W-:Y:S01]  /*0850*/  LOP3.LUT R14, R7, 0x10, R106, 0xf8, !PT ;  /* 0x00000010070e7812 */ /* 0x000fe200078ef86a */
[----:B------:R-:W-:Y:S01]  /*0860*/  IMAD R107, R12, 0x20, R111 ;  /* 0x000000200c6b7824 */ /* 0x000fe200078e026f */
[----:B------:R-:W-:Y:S01]  /*0870*/  SHF.R.S32.HI R7, RZ, 0xf, R16 ;  /* 0x0000000fff077819 */ /* 0x000fe20000011410 */
[----:B------:R-:W-:Y:S01]  /*0880*/  IMAD.SHL.U32 R16, R6, 0x1000, RZ ;  /* 0x0000100006107824 */ /* 0x000fe200078e00ff */
[----:B------:R-:W-:Y:S01]  /*0890*/  SHF.R.S32.HI R5, RZ, 0xf, R5 ;  /* 0x0000000fff057819 */ /* 0x000fe20000011405 */
[----:B------:R-:W-:Y:S01]  /*08a0*/  IMAD R109, R14, 0x20, R111 ;  /* 0x000000200e6d7824 */ /* 0x000fe200078e026f */
[----:B------:R-:W-:-:S02]  /*08b0*/  LOP3.LUT R12, R7, 0xffff, RZ, 0xc0, !PT ;  /* 0x0000ffff070c7812 */ /* 0x000fc400078ec0ff */
[----:B------:R-:W-:Y:S02]  /*08c0*/  LEA.HI R8, R9, R4, RZ, 0x9 ;  /* 0x0000000409087211 */ /* 0x000fe400078f48ff */
[----:B------:R-:W-:Y:S02]  /*08d0*/  LOP3.LUT R5, R5, 0xffff, RZ, 0xc0, !PT ;  /* 0x0000ffff05057812 */ /* 0x000fe400078ec0ff */
[----:B------:R-:W-:Y:S02]  /*08e0*/  LEA.HI R7, R12, R11, RZ, 0x1c ;  /* 0x0000000b0c077211 */ /* 0x000fe400078fe0ff */
[----:B------:R-:W-:Y:S02]  /*08f0*/  LOP3.LUT R9, R8, 0xffe00, RZ, 0xc0, !PT ;  /* 0x000ffe0008097812 */ /* 0x000fe400078ec0ff */
[----:B------:R-:W-:Y:S02]  /*0900*/  LEA.HI R5, R5, R10, RZ, 0x1c ;  /* 0x0000000a05057211 */ /* 0x000fe400078fe0ff */
[----:B------:R-:W-:Y:S01]  /*0910*/  LOP3.LUT R15, R15, 0x8, R106, 0xf8, !PT ;  /* 0x000000080f0f7812 */ /* 0x000fe200078ef86a */
[----:B------:R-:W-:Y:S01]  /*0920*/  IMAD.IADD R4, R4, 0x1, -R9 ;  /* 0x0000000104047824 */ /* 0x000fe200078e0a09 */
[----:B------:R-:W-:-:S02]  /*0930*/  LOP3.LUT R7, R7, 0xf000, RZ, 0xc0, !PT ;  /* 0x0000f00007077812 */ /* 0x000fc400078ec0ff */
[----:B------:R-:W-:Y:S01]  /*0940*/  LOP3.LUT R8, R21, 0x3, RZ, 0xc0, !PT ;  /* 0x0000000315087812 */ /* 0x000fe200078ec0ff */
[----:B------:R-:W-:Y:S01]  /*0950*/  IMAD.SHL.U32 R14, R4, 0x1000, RZ ;  /* 0x00001000040e7824 */ /* 0x000fe200078e00ff */
[--C-:B------:R-:W-:Y:S01]  /*0960*/  LOP3.LUT R13, R13, 0x8, R106.reuse, 0xf8, !PT ;  /* 0x000000080d0d7812 */ /* 0x100fe200078ef86a */
[----:B------:R-:W-:Y:S01]  /*0970*/  CS2R R20, SRZ ;  /* 0x0000000000147805 */ /* 0x000fe2000001ff00 */
[----:B------:R-:W-:Y:S01]  /*0980*/  LOP3.LUT R12, R5, 0xf000, RZ, 0xc0, !PT ;  /* 0x0000f000050c7812 */ /* 0x000fe200078ec0ff */
[----:B------:R-:W-:Y:S01]  /*0990*/  IMAD.WIDE.U32 R8, R8, 0x10, RZ ;  /* 0x0000001008087825 */ /* 0x000fe200078e00ff */
[--C-:B------:R-:W-:Y:S02]  /*09a0*/  LOP3.LUT R18, R15, 0x10, R106.reuse, 0xf8, !PT ;  /* 0x000000100f127812 */ /* 0x100fe400078ef86a */
[----:B------:R-:W-:Y:S01]  /*09b0*/  LOP3.LUT R110, R13, 0x10, R106, 0xf8, !PT ;  /* 0x000000100d6e7812 */ /* 0x000fe200078ef86a */
[----:B------:R-:W-:Y:S02]  /*09c0*/  IMAD.MOV R15, RZ, RZ, -R7 ;  /* 0x000000ffff0f7224 */ /* 0x000fe400078e0a07 */
[----:B------:R-:W-:-:S04]  /*09d0*/  IMAD.WIDE R4, R16, 0x2, RZ ;  /* 0x0000000210047825 */ /* 0x000fc800078e02ff */
[----:B------:R-:W-:Y:S01]  /*09e0*/  IMAD.MOV R13, RZ, RZ, -R12 ;  /* 0x000000ffff0d7224 */ /* 0x000fe200078e0a0c */
[----:B------:R-:W-:Y:S01]  /*09f0*/  PRMT R12, R15, 0x7710, RZ ;  /* 0x000077100f0c7816 */ /* 0x000fe200000000ff */
[----:B------:R-:W-:Y:S01]  /*0a00*/  IMAD.WIDE R6, R14, 0x2, RZ ;  /* 0x000000020e067825 */ /* 0x000fe200078e02ff */
[----:B------:R-:W-:Y:S02]  /*0a10*/  LOP3.LUT R70, R9, R5, RZ, 0xfc, !PT ;  /* 0x0000000509467212 */ /* 0x000fe400078efcff */
[----:B------:R-:W-:Y:S01]  /*0a20*/  PRMT R5, R13, 0x7710, RZ ;  /* 0x000077100d057816 */ /* 0x000fe200000000ff */
[----:B------:R-:W-:Y:S01]  /*0a30*/  IMAD.IADD R11, R11, 0x1, R12 ;  /* 0x000000010b0b7824 */ /* 0x000fe200078e020c */
[----:B------:R-:W-:Y:S01]  /*0a40*/  LOP3.LUT R67, R8, R4, RZ, 0xfc, !PT ;  /* 0x0000000408437212 */ /* 0x000fe200078efcff */
[----:B------:R-:W-:Y:S01]  /*0a50*/  IMAD R110, R110, 0x20, R111 ;  /* 0x000000206e6e7824 */ /* 0x000fe200078e026f */
[----:B------:R-:W-:Y:S01]  /*0a60*/  LOP3.LUT R4, R14, 0x18, R105, 0xf8, !PT ;  /* 0x000000180e047812 */ /* 0x000fe200078ef869 */
[----:B------:R-:W-:Y:S01]  /*0a70*/  IMAD.IADD R10, R10, 0x1, R5 ;  /* 0x000000010a0a7824 */ /* 0x000fe200078e0205 */
[----:B------:R-:W-:Y:S01]  /*0a80*/  PRMT R11, R11, 0x9910, RZ ;  /* 0x000099100b0b7816 */ /* 0x000fe200000000ff */
[----:B------:R-:W-:Y:S01]  /*0a90*/  IMAD R111, R18, 0x20, R111 ;  /* 0x00000020126f7824 */ /* 0x000fe200078e026f */
[----:B------:R-:W-:Y:S01]  /*0aa0*/  LOP3.LUT R69, R8, R6, RZ, 0xfc, !PT ;  /* 0x0000000608457212 */ /* 0x000fe200078efcff */
[----:B------:R-:W-:Y:S01]  /*0ab0*/  IMAD.WIDE R4, R4, R19, c[0x0][0x160] ;  /* 0x0000580004047625 */ /* 0x000fe200078e0213 */
[----:B------:R-:W-:-:S02]  /*0ac0*/  PRMT R12, R10, 0x9910, RZ ;  /* 0x000099100a0c7816 */ /* 0x000fc400000000ff */
[----:B------:R-:W-:Y:S01]  /*0ad0*/  LOP3.LUT R6, R16, 0x18, R105, 0xf8, !PT ;  /* 0x0000001810067812 */ /* 0x000fe200078ef869 */
[----:B------:R-:W-:Y:S01]  /*0ae0*/  IMAD.MOV.U32 R14, RZ, RZ, R11 ;  /* 0x000000ffff0e7224 */ /* 0x000fe200078e000b */
[----:B------:R-:W-:Y:S01]  /*0af0*/  LOP3.LUT R72, R9, R7, RZ, 0xfc, !PT ;  /* 0x0000000709487212 */ /* 0x000fe200078efcff */
[----:B------:R-:W-:Y:S01]  /*0b00*/  IMAD.SHL.U32 R12, R12, 0x1000, RZ ;  /* 0x000010000c0c7824 */ /* 0x000fe200078e00ff */
[----:B------:R1:W-:Y:S01]  /*0b10*/  LDGSTS.E.BYPASS.128 [R120], [R4.64] ;  /* 0x0000000004787fae */ /* 0x0003e2000b901c46 */
[----:B------:R-:W-:Y:S02]  /*0b20*/  IMAD.SHL.U32 R14, R14, 0x1000, RZ ;  /* 0x000010000e0e7824 */ /* 0x000fe400078e00ff */
[----:B------:R-:W-:Y:S01]  /*0b30*/  IMAD.WIDE R6, R6, R19, c[0x0][0x160] ;  /* 0x0000580006067625 */ /* 0x000fe200078e0213 */
[--C-:B------:R-:W-:Y:S02]  /*0b40*/  LOP3.LUT R16, R12, 0x18, R105.reuse, 0xf8, !PT ;  /* 0x000000180c107812 */ /* 0x100fe400078ef869 */
[C---:B------:R-:W-:Y:S01]  /*0b50*/  LOP3.LUT R18, R14.reuse, 0x18, R105, 0xf8, !PT ;  /* 0x000000180e127812 */ /* 0x040fe200078ef869 */
[----:B------:R-:W-:Y:S01]  /*0b60*/  IMAD.WIDE R10, R14, 0x2, RZ ;  /* 0x000000020e0a7825 */ /* 0x000fe200078e02ff */
[----:B------:R2:W-:Y:S01]  /*0b70*/  LDGSTS.E.BYPASS.128 [R120+0x1000], [R6.64] ;  /* 0x0100000006787fae */ /* 0x0005e2000b901c46 */
[----:B------:R-:W-:-:S02]  /*0b80*/  CS2R R14, SRZ ;  /* 0x00000000000e7805 */ /* 0x000fc4000001ff00 */
[-C--:B------:R-:W-:Y:S01]  /*0b90*/  IMAD.WIDE R16, R16, R19.reuse, c[0x0][0x168] ;  /* 0x00005a0010107625 */ /* 0x080fe200078e0213 */
[----:B------:R-:W0:Y:S01]  /*0ba0*/  LDGDEPBAR ;  /* 0x00000000000079af */ /* 0x000e220000000000 */
[----:B-1----:R-:W-:Y:S02]  /*0bb0*/  IADD3 R5, P4, R67, c[0x0][0x160], RZ ;  /* 0x0000580043057a10 */ /* 0x002fe40007f9e0ff */
[----:B------:R-:W-:Y:S01]  /*0bc0*/  IMAD.WIDE R18, R18, R19, c[0x0][0x168] ;  /* 0x00005a0012127625 */ /* 0x000fe200078e0213 */
[----:B------:R1:W-:Y:S01]  /*0bd0*/  LDGSTS.E.BYPASS.128 [R120+0x2000], [R16.64] ;  /* 0x0200000010787fae */ /* 0x0003e2000b901c46 */
[----:B------:R-:W-:Y:S01]  /*0be0*/  LOP3.LUT R74, R8, R10, RZ, 0xfc, !PT ;  /* 0x0000000a084a7212 */ /* 0x000fe200078efcff */
[----:B------:R-:W-:Y:S01]  /*0bf0*/  CS2R R66, SRZ ;  /* 0x0000000000427805 */ /* 0x000fe2000001ff00 */
[----:B------:R-:W-:Y:S01]  /*0c00*/  IMAD.WIDE R12, R12, 0x2, RZ ;  /* 0x000000020c0c7825 */ /* 0x000fe200078e02ff */
[----:B------:R3:W-:Y:S01]  /*0c10*/  LDGSTS.E.BYPASS.128 [R120+0x3000], [R18.64] ;  /* 0x0300000012787fae */ /* 0x0007e2000b901c46 */
[----:B------:R-:W-:-:S02]  /*0c20*/  IADD3 R136, P5, R5, 0x40, RZ ;  /* 0x0000004005887810 */ /* 0x000fc40007fbe0ff */
[----:B------:R-:W-:Y:S01]  /*0c30*/  IADD3 R4, P0, R69, c[0x0][0x160], RZ ;  /* 0x0000580045047a10 */ /* 0x000fe20007f1e0ff */
[----:B------:R-:W0:Y:S01]  /*0c40*/  LDGDEPBAR ;  /* 0x00000000000079af */ /* 0x000e220000000000 */
[----:B------:R-:W-:Y:S01]  /*0c50*/  LOP3.LUT R71, R8, R12, RZ, 0xfc, !PT ;  /* 0x0000000c08477212 */ /* 0x000fe200078efcff */
[----:B------:R-:W-:Y:S01]  /*0c60*/  CS2R R68, SRZ ;  /* 0x0000000000447805 */ /* 0x000fe2000001ff00 */
[----:B--2---:R-:W-:Y:S01]  /*0c70*/  IADD3 R6, P1, R74, c[0x0][0x168], RZ ;  /* 0x00005a004a067a10 */ /* 0x004fe20007f3e0ff */
[----:B-1----:R-:W-:Y:S01]  /*0c80*/  CS2R R16, SRZ ;  /* 0x0000000000107805 */ /* 0x002fe2000001ff00 */
[----:B------:R-:W-:Y:S02]  /*0c90*/  IADD3 R5, P2, R71, c[0x0][0x168], RZ ;  /* 0x00005a0047057a10 */ /* 0x000fe40007f5e0ff */
[----:B------:R-:W-:Y:S01]  /*0ca0*/  IADD3.X R135, RZ, c[0x0][0x164], R70, P5, P4 ;  /* 0x00005900ff877a10 */ /* 0x000fe20002fe8446 */
[----:B---3--:R-:W-:Y:S01]  /*0cb0*/  CS2R R18, SRZ ;  /* 0x0000000000127805 */ /* 0x008fe2000001ff00 */
[C---:B------:R-:W-:Y:S01]  /*0cc0*/  LOP3.LUT R75, R9.reuse, R11, RZ, 0xfc, !PT ;  /* 0x0000000b094b7212 */ /* 0x040fe200078efcff */
[----:B------:R-:W-:Y:S01]  /*0cd0*/  CS2R R70, SRZ ;  /* 0x0000000000467805 */ /* 0x000fe2000001ff00 */
[----:B------:R-:W-:Y:S01]  /*0ce0*/  LOP3.LUT R73, R9, R13, RZ, 0xfc, !PT ;  /* 0x0000000d09497212 */ /* 0x000fe200078efcff */
[----:B------:R-:W-:Y:S01]  /*0cf0*/  CS2R R10, SRZ ;  /* 0x00000000000a7805 */ /* 0x000fe2000001ff00 */
[----:B------:R-:W-:Y:S01]  /*0d00*/  IADD3 R138, P3, R4, 0x40, RZ ;  /* 0x00000040048a7810 */ /* 0x000fe20007f7e0ff */
[----:B------:R-:W-:Y:S01]  /*0d10*/  CS2R R8, SRZ ;  /* 0x0000000000087805 */ /* 0x000fe2000001ff00 */
[----:B------:R-:W-:Y:S01]  /*0d20*/  IADD3 R132, P4, R6, 0x40, RZ ;  /* 0x0000004006847810 */ /* 0x000fe20007f9e0ff */
[----:B------:R-:W-:Y:S01]  /*0d30*/  CS2R R12, SRZ ;  /* 0x00000000000c7805 */ /* 0x000fe2000001ff00 */
[----:B------:R-:W-:-:S02]  /*0d40*/  IADD3 R134, P5, R5, 0x40, RZ ;  /* 0x0000004005867810 */ /* 0x000fc40007fbe0ff */
[----:B------:R-:W-:Y:S02]  /*0d50*/  IADD3.X R137, RZ, c[0x0][0x164], R72, P3, P0 ;  /* 0x00005900ff897a10 */ /* 0x000fe40001fe0448 */
[----:B------:R-:W-:Y:S02]  /*0d60*/  IADD3.X R131, RZ, c[0x0][0x16c], R75, P4, P1 ;  /* 0x00005b00ff837a10 */ /* 0x000fe400027e244b */
[----:B------:R-:W-:Y:S02]  /*0d70*/  IADD3.X R133, RZ, c[0x0][0x16c], R73, P5, P2 ;  /* 0x00005b00ff857a10 */ /* 0x000fe40002fe4449 */
.L_x_0:
[----:B------:R-:W-:-:S04]  /*0d80*/  DEPBAR.LE SB0, 0x0 ;  /* 0x000080000000791a */ /* 0x000fc80000000000 */
[----:B------:R-:W-:Y:S01]  /*0d90*/  UIADD3 UR5, UR4, 0x1, URZ ;  /* 0x0000000104057890 */ /* 0x000fe2000fffe03f */
[----:B------:R-:W-:Y:S01]  /*0da0*/  BAR.SYNC.DEFER_BLOCKING 0x0 ;  /* 0x0000000000007b1d */ /* 0x000fe20000010000 */
[----:B------:R-:W-:Y:S01]  /*0db0*/  UISETP.GT.U32.AND UP0, UPT, UR4, 0x7ffffffe, UPT ;  /* 0x7ffffffe0400788c */ /* 0x000fe2000bf04070 */
[----:B------:R-:W-:-:S03]  /*0dc0*/  ISETP.NE.U32.AND P0, PT, R129, 0x1fc0, PT ;  /* 0x00001fc08100780c */ /* 0x000fc60003f05070 */
[----:B------:R-:W-:Y:S01]  /*0dd0*/  USEL UR4, UR5, URZ, UP0 ;  /* 0x0000003f05047287 */ /* 0x000fe20008000000 */
[----:B------:R-:W-:-:S03]  /*0de0*/  ISETP.NE.AND.EX P0, PT, R130, RZ, PT, P0 ;  /* 0x000000ff8200720c */ /* 0x000fc60003f05300 */
[----:B------:R-:W-:-:S06]  /*0df0*/  USHF.L.U32 UR5, UR4, 0xd, URZ ;  /* 0x0000000d04057899 */ /* 0x000fcc000800063f */
[----:B------:R-:W-:Y:S02]  /*0e00*/  LEA R72, R121, UR5, 0x1 ;  /* 0x0000000579487c11 */ /* 0x000fe4000f8e08ff */
[----:B------:R-:W-:Y:S02]  /*0e10*/  LEA R76, R107, UR5, 0x1 ;  /* 0x000000056b4c7c11 */ /* 0x000fe4000f8e08ff */
[----:B------:R-:W-:Y:S02]  /*0e20*/  LEA R80, R109, UR5, 0x1 ;  /* 0x000000056d507c11 */ /* 0x000fe4000f8e08ff */
[----:B------:R-:W-:Y:S02]  /*0e30*/  LEA R84, R110, UR5, 0x1 ;  /* 0x000000056e547c11 */ /* 0x000fe4000f8e08ff */
[----:B------:R-:W-:Y:S01]  /*0e40*/  LEA R4, R111, UR5, 0x1 ;  /* 0x000000056f047c11 */ /* 0x000fe2000f8e08ff */
[----:B------:R-:W-:Y:S01]  /*0e50*/  LDSM.16.M88.4 R72, [R72] ;  /* 0x000000004848783b */ /* 0x000fe20000000200 */
[----:B------:R-:W-:-:S02]  /*0e60*/  LEA R124, R122, UR5, 0x1 ;  /* 0x000000057a7c7c11 */ /* 0x000fc4000f8e08ff */
[----:B------:R-:W-:Y:S01]  /*0e70*/  LEA R116, R123, UR5, 0x1 ;  /* 0x000000057b747c11 */ /* 0x000fe2000f8e08ff */
[----:B------:R-:W1:Y:S01]  /*0e80*/  LDSM.16.M88.4 R76, [R76+0x2000] ;  /* 0x002000004c4c783b */ /* 0x000e620000000200 */
[----:B------:R-:W-:Y:S02]  /*0e90*/  LEA R112, R103, UR5, 0x1 ;  /* 0x0000000567707c11 */ /* 0x000fe4000f8e08ff */
[----:B------:R-:W-:Y:S01]  /*0ea0*/  LEA R88, R3, UR5, 0x1 ;  /* 0x0000000503587c11 */ /* 0x000fe2000f8e08ff */
[----:B------:R-:W2:Y:S01]  /*0eb0*/  LDSM.16.M88.4 R80, [R80+0x2000] ;  /* 0x002000005050783b */ /* 0x000ea20000000200 */
[----:B------:R-:W-:Y:S02]  /*0ec0*/  LEA R92, R100, UR5, 0x1 ;  /* 0x00000005645c7c11 */ /* 0x000fe4000f8e08ff */
[----:B------:R-:W-:Y:S01]  /*0ed0*/  LEA R96, R102, UR5, 0x1 ;  /* 0x0000000566607c11 */ /* 0x000fe2000f8e08ff */
[----:B------:R-:W3:Y:S01]  /*0ee0*/  LDSM.16.M88.4 R84, [R84+0x2000] ;  /* 0x002000005454783b */ /* 0x000ee20000000200 */
[----:B------:R-:W-:-:S03]  /*0ef0*/  LEA R128, R104, UR5, 0x1 ;  /* 0x0000000568807c11 */ /* 0x000fc6000f8e08ff */
[----:B------:R-:W4:Y:S04]  /*0f00*/  LDSM.16.M88.4 R4, [R4+0x2000] ;  /* 0x002000000404783b */ /* 0x000f280000000200 */
[----:B------:R-:W3:Y:S04]  /*0f10*/  LDSM.16.M88.4 R124, [R124] ;  /* 0x000000007c7c783b */ /* 0x000ee80000000200 */
[----:B------:R-:W4:Y:S04]  /*0f20*/  LDSM.16.M88.4 R116, [R116] ;  /* 0x000000007474783b */ /* 0x000f280000000200 */
[----:B------:R-:W4:Y:S04]  /*0f30*/  LDSM.16.M88.4 R112, [R112] ;  /* 0x000000007070783b */ /* 0x000f280000000200 */
[----:B------:R-:W4:Y:S04]  /*0f40*/  LDSM.16.M88.4 R88, [R88] ;  /* 0x000000005858783b */ /* 0x000f280000000200 */
[----:B------:R-:W4:Y:S04]  /*0f50*/  LDSM.16.M88.4 R92, [R92] ;  /* 0x000000005c5c783b */ /* 0x000f280000000200 */
[----:B------:R-:W4:Y:S01]  /*0f60*/  LDSM.16.M88.4 R96, [R96] ;  /* 0x000000006060783b */ /* 0x000f220000000200 */
[C---:B-1----:R-:W-:Y:S08]  /*0f70*/  HMMA.16816.F32.BF16 R8, R72.reuse, R76, R8 ;  /* 0x0000004c4808723c */ /* 0x042ff00000041808 */
[C---:B--2---:R-:W-:Y:S08]  /*0f80*/  HMMA.16816.F32.BF16 R12, R72.reuse, R80, R12 ;  /* 0x00000050480c723c */ /* 0x044ff0000004180c */
[C---:B---3--:R-:W-:Y:S08]  /*0f90*/  HMMA.16816.F32.BF16 R16, R72.reuse, R84, R16 ;  /* 0x000000544810723c */ /* 0x048ff00000041810 */
[----:B----4-:R-:W-:Y:S01]  /*0fa0*/  HMMA.16816.F32.BF16 R20, R72, R4, R20 ;  /* 0x000000044814723c */ /* 0x010fe20000041814 */
[----:B------:R-:W1:Y:S07]  /*0fb0*/  LDSM.16.M88.4 R72, [R128] ;  /* 0x000000008048783b */ /* 0x000e6e0000000200 */
[-C--:B------:R-:W-:Y:S08]  /*0fc0*/  HMMA.16816.F32.BF16 R24, R124, R76.reuse, R24 ;  /* 0x0000004c7c18723c */ /* 0x080ff00000041818 */
[-C--:B------:R-:W-:Y:S08]  /*0fd0*/  HMMA.16816.F32.BF16 R40, R116, R76.reuse, R40 ;  /* 0x0000004c7428723c */ /* 0x080ff00000041828 */
[----:B------:R-:W-:Y:S07]  /*0fe0*/  HMMA.16816.F32.BF16 R56, R112, R76, R56 ;  /* 0x0000004c7038723c */ /* 0x000fee0000041838 */
[----:B------:R-:W-:Y:S01]  /*0ff0*/  IADD3 R76, P2, R129, R136, RZ ;  /* 0x00000088814c7210 */ /* 0x000fe20007f5e0ff */
[----:B------:R-:W-:Y:S04]  /*1000*/  HMMA.16816.F32.BF16 R36, R124, R4, R36 ;  /* 0x000000047c24723c */ /* 0x000fe80000041824 */
[----:B------:R-:W-:-:S04]  /*1010*/  IMAD.X R77, R130, 0x1, R135, P2 ;  /* 0x00000001824d7824 */ /* 0x000fc800010e0687 */
[-C--:B------:R-:W-:Y:S08]  /*1020*/  HMMA.16816.F32.BF16 R52, R116, R4.reuse, R52 ;  /* 0x000000047434723c */ /* 0x080ff00000041834 */
[----:B------:R-:W-:Y:S07]  /*1030*/  HMMA.16816.F32.BF16 R68, R112, R4, R68 ;  /* 0x000000047044723c */ /* 0x000fee0000041844 */
[C---:B------:R-:W-:Y:S01]  /*1040*/  IADD3 R4, P1, R129.reuse, R138, RZ ;  /* 0x0000008a81047210 */ /* 0x040fe20007f3e0ff */
[-C--:B------:R-:W-:Y:S04]  /*1050*/  HMMA.16816.F32.BF16 R8, R88, R78.reuse, R8 ;  /* 0x0000004e5808723c */ /* 0x080fe80000041808 */
[C---:B------:R-:W-:Y:S01]  /*1060*/  IMAD.X R5, R130.reuse, 0x1, R137, P1 ;  /* 0x0000000182057824 */ /* 0x040fe200008e0689 */
[----:B------:R-:W-:Y:S03]  /*1070*/  BAR.SYNC.DEFER_BLOCKING 0x0 ;  /* 0x0000000000007b1d */ /* 0x000fe60000010000 */
[-C--:B------:R-:W-:Y:S08]  /*1080*/  HMMA.16816.F32.BF16 R24, R92, R78.reuse, R24 ;  /* 0x0000004e5c18723c */ /* 0x080ff00000041818 */
[-C--:B------:R-:W-:Y:S08]  /*1090*/  HMMA.16816.F32.BF16 R40, R96, R78.reuse, R40 ;  /* 0x0000004e6028723c */ /* 0x080ff00000041828 */
[----:B-1----:R-:W-:Y:S01]  /*10a0*/  HMMA.16816.F32.BF16 R56, R72, R78, R56 ;  /* 0x0000004e4838723c */ /* 0x002fe20000041838 */
[----:B------:R-:W-:Y:S01]  /*10b0*/  @!PT LDS RZ, [RZ] ;  /* 0x00000000fffff984 */ /* 0x000fe20000000800 */
[----:B------:R-:W-:Y:S01]  /*10c0*/  @!PT LDS RZ, [RZ] ;  /* 0x00000000fffff984 */ /* 0x000fe20000000800 */
[----:B------:R-:W-:Y:S01]  /*10d0*/  @!PT LDS RZ, [RZ] ;  /* 0x00000000fffff984 */ /* 0x000fe20000000800 */
[----:B------:R1:W-:Y:S06]  /*10e0*/  LDGSTS.E.BYPASS.128 [R120], [R4.64], P0 ;  /* 0x0000000004787fae */ /* 0x0003ec0008101c46 */
[C---:B------:R-:W-:Y:S01]  /*10f0*/  IADD3 R78, P3, R129.reuse, R134, RZ ;  /* 0x00000086814e7210 */ /* 0x040fe20007f7e0ff */
[-C--:B------:R-:W-:Y:S01]  /*1100*/  HMMA.16816.F32.BF16 R20, R88, R6.reuse, R20 ;  /* 0x000000065814723c */ /* 0x080fe20000041814 */
[----:B------:R1:W-:Y:S03]  /*1110*/  LDGSTS.E.BYPASS.128 [R120+0x1000], [R76.64], P0 ;  /* 0x010000004c787fae */ /* 0x0003e60008101c46 */
[C---:B------:R-:W-:Y:S01]  /*1120*/  IMAD.X R79, R130.reuse, 0x1, R133, P3 ;  /* 0x00000001824f7824 */ /* 0x040fe200018e0685 */
[----:B------:R-:W0:Y:S03]  /*1130*/  LDGDEPBAR ;  /* 0x00000000000079af */ /* 0x000e260000000000 */
[-C--:B------:R-:W-:Y:S01]  /*1140*/  HMMA.16816.F32.BF16 R36, R92, R6.reuse, R36 ;  /* 0x000000065c24723c */ /* 0x080fe20000041824 */
[----:B------:R1:W-:Y:S07]  /*1150*/  LDGSTS.E.BYPASS.128 [R120+0x2000], [R78.64], P0 ;  /* 0x020000004e787fae */ /* 0x0003ee0008101c46 */
[-C--:B------:R-:W-:Y:S08]  /*1160*/  HMMA.16816.F32.BF16 R52, R96, R6.reuse, R52 ;  /* 0x000000066034723c */ /* 0x080ff00000041834 */
[----:B------:R-:W-:Y:S07]  /*1170*/  HMMA.16816.F32.BF16 R68, R72, R6, R68 ;  /* 0x000000064844723c */ /* 0x000fee0000041844 */
[----:B------:R-:W-:Y:S01]  /*1180*/  IADD3 R6, P1, R129, R132, RZ ;  /* 0x0000008481067210 */ /* 0x000fe20007f3e0ff */
[----:B------:R-:W-:Y:S04]  /*1190*/  HMMA.16816.F32.BF16 R28, R124, R80, R28 ;  /* 0x000000507c1c723c */ /* 0x000fe8000004181c */
[----:B------:R-:W-:-:S04]  /*11a0*/  IMAD.X R7, R130, 0x1, R131, P1 ;  /* 0x0000000182077824 */ /* 0x000fc800008e0683 */
[----:B------:R-:W-:Y:S01]  /*11b0*/  HMMA.16816.F32.BF16 R32, R124, R84, R32 ;  /* 0x000000547c20723c */ /* 0x000fe20000041820 */
[----:B------:R1:W-:Y:S01]  /*11c0*/  LDGSTS.E.BYPASS.128 [R120+0x3000], [R6.64], P0 ;  /* 0x0300000006787fae */ /* 0x0003e20008101c46 */
[----:B------:R-:W-:-:S03]  /*11d0*/  IADD3 R129, P0, R129, 0x40, RZ ;  /* 0x0000004081817810 */ /* 0x000fc60007f1e0ff */
[----:B------:R-:W0:Y:S02]  /*11e0*/  LDGDEPBAR ;  /* 0x00000000000079af */ /* 0x000e240000000000 */
[----:B------:R-:W-:Y:S01]  /*11f0*/  IMAD.X R130, RZ, RZ, R130, P0 ;  /* 0x000000ffff827224 */ /* 0x000fe200000e0682 */
[----:B------:R-:W-:Y:S01]  /*1200*/  HMMA.16816.F32.BF16 R44, R116, R80, R44 ;  /* 0x00000050742c723c */ /* 0x000fe2000004182c */
[----:B------:R-:W-:-:S04]  /*1210*/  ISETP.NE.U32.AND P0, PT, R129, 0x2000, PT ;  /* 0x000020008100780c */ /* 0x000fc80003f05070 */
[----:B------:R-:W-:-:S03]  /*1220*/  ISETP.NE.AND.EX P0, PT, R130, RZ, PT, P0 ;  /* 0x000000ff8200720c */ /* 0x000fc60003f05300 */
[----:B------:R-:W-:Y:S08]  /*1230*/  HMMA.16816.F32.BF16 R48, R116, R84, R48 ;  /* 0x000000547430723c */ /* 0x000ff00000041830 */
[C---:B------:R-:W-:Y:S08]  /*1240*/  HMMA.16816.F32.BF16 R60, R112.reuse, R80, R60 ;  /* 0x00000050703c723c */ /* 0x040ff0000004183c */
        /* <DEDUP_REMOVED lines=8> */
[----:B------:R-:W-:Y:S01]  /*12d0*/  HMMA.16816.F32.BF16 R64, R72, R86, R64 ;  /* 0x000000564840723c */ /* 0x000fe20000041840 */
[----:B-1----:R-:W-:Y:S07]  /*12e0*/  @P0 BRA `(.L_x_0) ;  /* 0xfffffa9000000947 */ /* 0x002fee000383ffff */
[----:B------:R-:W1:Y:S01]  /*12f0*/  S2R R5, SR_TID.X ;  /* 0x0000000000057919 */ /* 0x000e620000002100 */
[----:B------:R-:W-:-:S04]  /*1300*/  DEPBAR.LE SB0, 0x0 ;  /* 0x000080000000791a */ /* 0x000fc80000000000 */
[----:B------:R-:W-:Y:S02]  /*1310*/  F2FP.BF16.PACK_AB R9, R9, R8 ;  /* 0x000000080909723e */ /* 0x000fe400000010ff */
[----:B------:R-:W-:Y:S02]  /*1320*/  F2FP.BF16.PACK_AB R11, R11, R10 ;  /* 0x0000000a0b0b723e */ /* 0x000fe400000010ff */
[----:B------:R-:W-:Y:S02]  /*1330*/  F2FP.BF16.PACK_AB R13, R13, R12 ;  /* 0x0000000c0d0d723e */ /* 0x000fe400000010ff */
[----:B------:R-:W-:Y:S02]  /*1340*/  F2FP.BF16.PACK_AB R15, R15, R14 ;  /* 0x0000000e0f0f723e */ /* 0x000fe400000010ff */
[----:B------:R-:W-:Y:S02]  /*1350*/  F2FP.BF16.PACK_AB R73, R17, R16 ;  /* 0x000000101149723e */ /* 0x000fe400000010ff */
[----:B------:R-:W-:-:S02]  /*1360*/  F2FP.BF16.PACK_AB R75, R19, R18 ;  /* 0x00000012134b723e */ /* 0x000fc400000010ff */
[----:B------:R-:W-:Y:S02]  /*1370*/  F2FP.BF16.PACK_AB R77, R21, R20 ;  /* 0x00000014154d723e */ /* 0x000fe400000010ff */
[----:B------:R-:W-:Y:S02]  /*1380*/  F2FP.BF16.PACK_AB R79, R23, R22 ;  /* 0x00000016174f723e */ /* 0x000fe400000010ff */
[----:B------:R-:W-:Y:S02]  /*1390*/  LOP3.LUT R108, R108, 0x78, R105, 0xf8, !PT ;  /* 0x000000786c6c7812 */ /* 0x000fe400078ef869 */
[----:B------:R-:W-:Y:S01]  /*13a0*/  F2FP.BF16.PACK_AB R81, R25, R24 ;  /* 0x000000181951723e */ /* 0x000fe200000010ff */
[----:B-1----:R-:W-:Y:S01]  /*13b0*/  IMAD.SHL.U32 R4, R5, 0x20, RZ ;  /* 0x0000002005047824 */ /* 0x002fe200078e00ff */
[----:B------:R-:W-:Y:S01]  /*13c0*/  F2FP.BF16.PACK_AB R83, R27, R26 ;  /* 0x0000001a1b53723e */ /* 0x000fe200000010ff */
[----:B------:R-:W-:Y:S01]  /*13d0*/  IMAD.SHL.U32 R3, R5, 0x2, RZ ;  /* 0x0000000205037824 */ /* 0x000fe200078e00ff */
[----:B------:R-:W-:-:S02]  /*13e0*/  SHF.R.U32.HI R5, RZ, 0x4, R5 ;  /* 0x00000004ff057819 */ /* 0x000fc40000011605 */
[----:B------:R-:W-:Y:S02]  /*13f0*/  LOP3.LUT R4, R4, 0x180, RZ, 0xc0, !PT ;  /* 0x0000018004047812 */ /* 0x000fe400078ec0ff */
[----:B------:R-:W-:Y:S02]  /*1400*/  F2FP.BF16.PACK_AB R85, R29, R28 ;  /* 0x0000001c1d55723e */ /* 0x000fe400000010ff */
[----:B------:R-:W-:Y:S02]  /*1410*/  LOP3.LUT R3, R4, 0x6, R3, 0xf8, !PT ;  /* 0x0000000604037812 */ /* 0x000fe400078ef803 */
[----:B------:R-:W-:Y:S02]  /*1420*/  LOP3.LUT R4, R105, 0x7f8, RZ, 0xc0, !PT ;  /* 0x000007f869047812 */ /* 0x000fe400078ec0ff */
[----:B------:R-:W-:Y:S01]  /*1430*/  SHF.R.U32.HI R105, RZ, 0x3, R105 ;  /* 0x00000003ff697819 */ /* 0x000fe20000011669 */
[----:B------:R-:W-:Y:S01]  /*1440*/  IMAD R3, R2, 0x20, R3 ;  /* 0x0000002002037824 */ /* 0x000fe200078e0203 */
[----:B------:R-:W-:-:S02]  /*1450*/  SGXT.U32 R2, R5, 0x4 ;  /* 0x000000040502781a */ /* 0x000fc40000000000 */
[----:B------:R-:W-:Y:S01]  /*1460*/  LOP3.LUT R105, R105, 0xf0, RZ, 0xc0, !PT ;  /* 0x000000f069697812 */ /* 0x000fe200078ec0ff */
[----:B------:R-:W-:Y:S01]  /*1470*/  IMAD R3, R0, 0x10, R3 ;  /* 0x0000001000037824 */ /* 0x000fe200078e0203 */
[----:B------:R-:W-:Y:S02]  /*1480*/  LOP3.LUT R101, R2, R101, RZ, 0xfc, !PT ;  /* 0x0000006502657212 */ /* 0x000fe400078efcff */
[C---:B------:R-:W-:Y:S01]  /*1490*/  LOP3.LUT R2, R4.reuse, 0x800, RZ, 0xfc, !PT ;  /* 0x0000080004027812 */ /* 0x040fe200078efcff */
[----:B------:R-:W-:Y:S01]  /*14a0*/  IMAD R105, R4, 0x2, R105 ;  /* 0x0000000204697824 */ /* 0x000fe200078e0269 */
[----:B------:R-:W-:Y:S01]  /*14b0*/  BAR.SYNC.DEFER_BLOCKING 0x0 ;  /* 0x0000000000007b1d */ /* 0x000fe20000010000 */
[C---:B------:R-:W-:Y:S02]  /*14c0*/  IADD3 R0, R3.reuse, 0x400, RZ ;  /* 0x0000040003007810 */ /* 0x040fe40007ffe0ff */
[----:B------:R-:W-:Y:S02]  /*14d0*/  LOP3.LUT R106, R3, 0x18, R106, 0xf8, !PT ;  /* 0x00000018036a7812 */ /* 0x000fe400078ef86a */
[----:B------:R-:W-:-:S02]  /*14e0*/  SHF.R.U32.HI R0, RZ, 0x3, R0 ;  /* 0x00000003ff007819 */ /* 0x000fc40000011600 */
[----:B------:R-:W-:Y:S01]  /*14f0*/  SHF.R.U32.HI R2, RZ, 0x3, R2 ;  /* 0x00000003ff027819 */ /* 0x000fe20000011602 */
[----:B------:R-:W-:Y:S01]  /*1500*/  IMAD.SHL.U32 R106, R106, 0x2, RZ ;  /* 0x000000026a6a7824 */ /* 0x000fe200078e00ff */
[----:B------:R-:W-:Y:S02]  /*1510*/  LOP3.LUT R5, R0, 0x1f0, RZ, 0xc0, !PT ;  /* 0x000001f000057812 */ /* 0x000fe400078ec0ff */
[----:B------:R-:W-:Y:S01]  /*1520*/  LOP3.LUT R7, R2, 0x1f0, RZ, 0xc0, !PT ;  /* 0x000001f002077812 */ /* 0x000fe200078ec0ff */
[----:B------:R-:W-:Y:S01]  /*1530*/  IMAD R2, R101, 0x1000, R108 ;  /* 0x0000100065027824 */ /* 0x000fe200078e026c */
[----:B------:R-:W-:Y:S01]  /*1540*/  LEA.HI R0, R3, R106, RZ, 0x1d ;  /* 0x0000006a03007211 */ /* 0x000fe200078fe8ff */
[----:B------:R-:W-:Y:S01]  /*1550*/  IMAD.IADD R106, R106, 0x1, R5 ;  /* 0x000000016a6a7824 */ /* 0x000fe200078e0205 */
[----:B------:R-:W-:Y:S01]  /*1560*/  F2FP.BF16.PACK_AB R87, R31, R30 ;  /* 0x0000001e1f57723e */ /* 0x000fe200000010ff */
[----:B------:R-:W-:Y:S01]  /*1570*/  IMAD R12, R4, 0x2, R7 ;  /* 0x00000002040c7824 */ /* 0x000fe200078e0207 */
[----:B------:R-:W-:-:S02]  /*1580*/  F2FP.BF16.PACK_AB R33, R33, R32 ;  /* 0x000000202121723e */ /* 0x000fc400000010ff */
[----:B------:R-:W-:Y:S02]  /*1590*/  F2FP.BF16.PACK_AB R35, R35, R34 ;  /* 0x000000222323723e */ /* 0x000fe400000010ff */
[----:B------:R-:W-:Y:S02]  /*15a0*/  F2FP.BF16.PACK_AB R37, R37, R36 ;  /* 0x000000242525723e */ /* 0x000fe400000010ff */
[----:B------:R-:W-:Y:S01]  /*15b0*/  F2FP.BF16.PACK_AB R39, R39, R38 ;  /* 0x000000262727723e */ /* 0x000fe200000010ff */
[----:B------:R-:W-:Y:S01]  /*15c0*/  STS [R0], R9 ;  /* 0x0000000900007388 */ /* 0x000fe20000000800 */
[----:B------:R-:W-:Y:S02]  /*15d0*/  F2FP.BF16.PACK_AB R41, R41, R40 ;  /* 0x000000282929723e */ /* 0x000fe400000010ff */
[----:B------:R-:W-:Y:S01]  /*15e0*/  F2FP.BF16.PACK_AB R43, R43, R42 ;  /* 0x0000002a2b2b723e */ /* 0x000fe200000010ff */
[----:B------:R-:W-:Y:S01]  /*15f0*/  STS [R106+0x800], R11 ;  /* 0x0008000b6a007388 */ /* 0x000fe20000000800 */
[----:B------:R-:W-:-:S02]  /*1600*/  F2FP.BF16.PACK_AB R45, R45, R44 ;  /* 0x0000002c2d2d723e */ /* 0x000fc400000010ff */
[----:B------:R-:W-:Y:S01]  /*1610*/  F2FP.BF16.PACK_AB R47, R47, R46 ;  /* 0x0000002e2f2f723e */ /* 0x000fe200000010ff */
[----:B------:R-:W-:Y:S01]  /*1620*/  STS [R0+0x40], R13 ;  /* 0x0000400d00007388 */ /* 0x000fe20000000800 */
[----:B------:R-:W-:Y:S02]  /*1630*/  F2FP.BF16.PACK_AB R49, R49, R48 ;  /* 0x000000303131723e */ /* 0x000fe400000010ff */
[----:B------:R-:W-:Y:S01]  /*1640*/  F2FP.BF16.PACK_AB R51, R51, R50 ;  /* 0x000000323333723e */ /* 0x000fe200000010ff */
[----:B------:R1:W-:Y:S01]  /*1650*/  STS [R106+0x840], R15 ;  /* 0x0008400f6a007388 */ /* 0x0003e20000000800 */
        /* <DEDUP_REMOVED lines=8> */
[----:B------:R-:W-:Y:S01]  /*16e0*/  STS [R0+0xc0], R77 ;  /* 0x0000c04d00007388 */ /* 0x000fe20000000800 */
[----:B------:R-:W-:Y:S02]  /*16f0*/  F2FP.BF16.PACK_AB R65, R65, R64 ;  /* 0x000000404141723e */ /* 0x000fe400000010ff */
[----:B------:R-:W-:Y:S01]  /*1700*/  F2FP.BF16.PACK_AB R67, R67, R66 ;  /* 0x000000424343723e */ /* 0x000fe200000010ff */
[----:B------:R-:W-:Y:S01]  /*1710*/  STS [R106+0x8c0], R79 ;  /* 0x0008c04f6a007388 */ /* 0x000fe20000000800 */
[----:B------:R-:W-:-:S02]  /*1720*/  F2FP.BF16.PACK_AB R69, R69, R68 ;  /* 0x000000444545723e */ /* 0x000fc400000010ff */
[----:B------:R-:W-:Y:S01]  /*1730*/  F2FP.BF16.PACK_AB R71, R71, R70 ;  /* 0x000000464747723e */ /* 0x000fe200000010ff */
[----:B------:R-:W-:Y:S01]  /*1740*/  BAR.SYNC.DEFER_BLOCKING 0x0 ;  /* 0x0000000000007b1d */ /* 0x000fe20000010000 */
[----:B------:R-:W-:Y:S02]  /*1750*/  ISETP.GE.AND P0, PT, R108, 0x1000, PT ;  /* 0x000010006c00780c */ /* 0x000fe40003f06270 */
[C---:B------:R-:W-:Y:S02]  /*1760*/  LOP3.LUT R3, R101.reuse, 0x10, RZ, 0xfc, !PT ;  /* 0x0000001065037812 */ /* 0x040fe400078efcff */
[----:B------:R-:W-:Y:S02]  /*1770*/  ISETP.LT.AND P1, PT, R101, 0x200, !P0 ;  /* 0x000002006500780c */ /* 0x000fe40004721270 */
[C---:B------:R-:W-:Y:S01]  /*1780*/  ISETP.LT.AND P2, PT, R3.reuse, 0x200, !P0 ;  /* 0x000002000300780c */ /* 0x040fe20004741270 */
[----:B------:R-:W-:Y:S01]  /*1790*/  IMAD R4, R3, 0x1000, R108 ;  /* 0x0000100003047824 */ /* 0x000fe200078e026c */
[----:B-1----:R-:W-:-:S02]  /*17a0*/  LOP3.LUT R15, R101, 0x20, RZ, 0xfc, !PT ;  /* 0x00000020650f7812 */ /* 0x002fc400078efcff */
[C---:B------:R-:W-:Y:S02]  /*17b0*/  LOP3.LUT R13, R101.reuse, 0x70, RZ, 0xfc, !PT ;  /* 0x00000070650d7812 */ /* 0x040fe400078efcff */
[C---:B------:R-:W-:Y:S02]  /*17c0*/  LOP3.LUT R7, R101.reuse, 0x60, RZ, 0xfc, !PT ;  /* 0x0000006065077812 */ /* 0x040fe400078efcff */
[C---:B------:R-:W-:Y:S02]  /*17d0*/  LOP3.LUT R9, R101.reuse, 0x50, RZ, 0xfc, !PT ;  /* 0x0000005065097812 */ /* 0x040fe400078efcff */
[----:B------:R-:W-:Y:S01]  /*17e0*/  LOP3.LUT R11, R101, 0x30, RZ, 0xfc, !PT ;  /* 0x00000030650b7812 */ /* 0x000fe200078efcff */
[--C-:B------:R-:W-:Y:S01]  /*17f0*/  IMAD R10, R7, 0x1000, R108.reuse ;  /* 0x00001000070a7824 */ /* 0x100fe200078e026c */
[----:B------:R-:W-:Y:S02]  /*1800*/  LOP3.LUT R101, R101, 0x40, RZ, 0xfc, !PT ;  /* 0x0000004065657812 */ /* 0x000fe400078efcff */
[C---:B------:R-:W-:Y:S01]  /*1810*/  ISETP.LT.AND P5, PT, R15.reuse, 0x200, !P0 ;  /* 0x000002000f00780c */ /* 0x040fe200047a1270 */
[--C-:B------:R-:W-:Y:S01]  /*1820*/  IMAD R15, R15, 0x1000, R108.reuse ;  /* 0x000010000f0f7824 */ /* 0x100fe200078e026c */
[----:B------:R-:W-:Y:S01]  /*1830*/  ISETP.LT.AND P4, PT, R11, 0x200, !P0 ;  /* 0x000002000b00780c */ /* 0x000fe20004781270 */
[----:B------:R-:W1:Y:S01]  /*1840*/  LDS.128 R16, [R105] ;  /* 0x0000000069107984 */ /* 0x000e620000000c00 */
[----:B------:R-:W-:Y:S01]  /*1850*/  ISETP.LT.AND P3, PT, R101, 0x200, !P0 ;  /* 0x000002006500780c */ /* 0x000fe20004761270 */
[----:B------:R-:W-:-:S02]  /*1860*/  IMAD R11, R11, 0x1000, R108 ;  /* 0x000010000b0b7824 */ /* 0x000fc400078e026c */
[----:B------:R-:W2:Y:S01]  /*1870*/  LDS.128 R20, [R12+0x1000] ;  /* 0x001000000c147984 */ /* 0x000ea20000000c00 */
[----:B------:R-:W-:-:S03]  /*1880*/  IMAD R6, R101, 0x1000, R108 ;  /* 0x0000100065067824 */ /* 0x000fc600078e026c */
[----:B------:R-:W-:Y:S06]  /*1890*/  BAR.SYNC.DEFER_BLOCKING 0x0 ;  /* 0x0000000000007b1d */ /* 0x000fec0000010000 */
[----:B------:R-:W-:Y:S04]  /*18a0*/  STS [R0], R81 ;  /* 0x0000005100007388 */ /* 0x000fe80000000800 */
[----:B------:R-:W-:Y:S04]  /*18b0*/  STS [R106+0x800], R83 ;  /* 0x000800536a007388 */ /* 0x000fe80000000800 */
[----:B------:R-:W-:Y:S04]  /*18c0*/  STS [R0+0x40], R85 ;  /* 0x0000405500007388 */ /* 0x000fe80000000800 */
[----:B------:R-:W-:Y:S04]  /*18d0*/  STS [R106+0x840], R87 ;  /* 0x000840576a007388 */ /* 0x000fe80000000800 */
[----:B------:R-:W-:Y:S04]  /*18e0*/  STS [R0+0x80], R33 ;  /* 0x0000802100007388 */ /* 0x000fe80000000800 */
[----:B------:R-:W-:Y:S04]  /*18f0*/  STS [R106+0x880], R35 ;  /* 0x000880236a007388 */ /* 0x000fe80000000800 */
[----:B------:R-:W-:Y:S04]  /*1900*/  STS [R0+0xc0], R37 ;  /* 0x0000c02500007388 */ /* 0x000fe80000000800 */
[----:B------:R-:W-:Y:S04]  /*1910*/  STS [R106+0x8c0], R39 ;  /* 0x0008c0276a007388 */ /* 0x000fe80000000800 */
[----:B------:R-:W-:Y:S06]  /*1920*/  BAR.SYNC.DEFER_BLOCKING 0x0 ;  /* 0x0000000000007b1d */ /* 0x000fec0000010000 */
[----:B------:R-:W3:Y:S04]  /*1930*/  LDS.128 R24, [R105] ;  /* 0x0000000069187984 */ /* 0x000ee80000000c00 */
[----:B------:R-:W4:Y:S04]  /*1940*/  LDS.128 R28, [R12+0x1000] ;  /* 0x001000000c1c7984 */ /* 0x000f280000000c00 */
[----:B------:R-:W-:Y:S06]  /*1950*/  BAR.SYNC.DEFER_BLOCKING 0x0 ;  /* 0x0000000000007b1d */ /* 0x000fec0000010000 */
[----:B------:R-:W-:Y:S04]  /*1960*/  STS [R0], R41 ;  /* 0x0000002900007388 */ /* 0x000fe80000000800 */
[----:B------:R-:W-:Y:S04]  /*1970*/  STS [R106+0x800], R43 ;  /* 0x0008002b6a007388 */ /* 0x000fe80000000800 */
[----:B------:R1:W-:Y:S04]  /*1980*/  STS [R0+0x40], R45 ;  /* 0x0000402d00007388 */ /* 0x0003e80000000800 */
[----:B------:R-:W-:Y:S04]  /*1990*/  STS [R106+0x840], R47 ;  /* 0x0008402f6a007388 */ /* 0x000fe80000000800 */
[----:B------:R-:W-:Y:S01]  /*19a0*/  STS [R0+0x80], R49 ;  /* 0x0000803100007388 */ /* 0x000fe20000000800 */
[----:B-1----:R-:W-:-:S03]  /*19b0*/  IMAD.MOV.U32 R45, RZ, RZ, 0x2 ;  /* 0x00000002ff2d7424 */ /* 0x002fc600078e00ff */
[----:B------:R-:W-:Y:S01]  /*19c0*/  STS [R106+0x880], R51 ;  /* 0x000880336a007388 */ /* 0x000fe20000000800 */
[----:B------:R-:W-:-:S03]  /*19d0*/  IMAD.WIDE R2, R2, R45, c[0x0][0x170] ;  /* 0x00005c0002027625 */ /* 0x000fc600078e022d */
[----:B------:R-:W-:Y:S01]  /*19e0*/  STS [R0+0xc0], R53 ;  /* 0x0000c03500007388 */ /* 0x000fe20000000800 */
[----:B------:R-:W-:-:S03]  /*19f0*/  IMAD.WIDE R4, R4, R45, c[0x0][0x170] ;  /* 0x00005c0004047625 */ /* 0x000fc600078e022d */
[----:B------:R-:W-:Y:S04]  /*1a00*/  STS [R106+0x8c0], R55 ;  /* 0x0008c0376a007388 */ /* 0x000fe80000000800 */
[----:B------:R-:W-:Y:S06]  /*1a10*/  BAR.SYNC.DEFER_BLOCKING 0x0 ;  /* 0x0000000000007b1d */ /* 0x000fec0000010000 */
[----:B------:R-:W1:Y:S04]  /*1a20*/  LDS.128 R32, [R105] ;  /* 0x0000000069207984 */ /* 0x000e680000000c00 */
[----:B------:R-:W1:Y:S04]  /*1a30*/  LDS.128 R36, [R12+0x1000] ;  /* 0x001000000c247984 */ /* 0x000e680000000c00 */
        /* <DEDUP_REMOVED lines=10> */
[----:B------:R-:W1:Y:S04]  /*1ae0*/  LDS.128 R40, [R105] ;  /* 0x0000000069287984 */ /* 0x000e680000000c00 */
[----:B------:R3:W-:Y:S01]  /*1af0*/  @P1 STG.E.128 [R2.64], R16 ;  /* 0x0000001002001986 */ /* 0x0007e2000c101d06 */
[----:B------:R-:W-:Y:S01]  /*1b00*/  ISETP.LT.AND P1, PT, R7, 0x200, !P0 ;  /* 0x000002000700780c */ /* 0x000fe20004721270 */
[----:B------:R-:W-:-:S02]  /*1b10*/  IMAD.WIDE R6, R6, R45, c[0x0][0x170] ;  /* 0x00005c0006067625 */ /* 0x000fc400078e022d */
[----:B--2---:R2:W-:Y:S01]  /*1b20*/  @P2 STG.E.128 [R4.64], R20 ;  /* 0x0000001404002986 */ /* 0x0045e2000c101d06 */
[C---:B------:R-:W-:Y:S01]  /*1b30*/  ISETP.LT.AND P2, PT, R9.reuse, 0x200, !P0 ;  /* 0x000002000900780c */ /* 0x040fe20004741270 */
[----:B------:R-:W-:Y:S01]  /*1b40*/  IMAD R9, R9, 0x1000, R108 ;  /* 0x0000100009097824 */ /* 0x000fe200078e026c */
[----:B------:R-:W-:-:S03]  /*1b50*/  ISETP.LT.AND P0, PT, R13, 0x200, !P0 ;  /* 0x000002000d00780c */ /* 0x000fc60004701270 */
[----:B------:R-:W-:-:S04]  /*1b60*/  IMAD.WIDE R8, R9, R45, c[0x0][0x170] ;  /* 0x00005c0009087625 */ /* 0x000fc800078e022d */
[----:B---3--:R-:W-:-:S04]  /*1b70*/  IMAD.WIDE R2, R15, R45, c[0x0][0x170] ;  /* 0x00005c000f027625 */ /* 0x008fc800078e022d */
[-C--:B--2---:R-:W-:Y:S01]  /*1b80*/  IMAD.WIDE R4, R11, R45.reuse, c[0x0][0x170] ;  /* 0x00005c000b047625 */ /* 0x084fe200078e022d */
[----:B------:R2:W-:Y:S03]  /*1b90*/  @P5 STG.E.128 [R2.64], R24 ;  /* 0x0000001802005986 */ /* 0x0005e6000c101d06 */
[----:B------:R-:W-:Y:S01]  /*1ba0*/  IMAD.WIDE R10, R10, R45, c[0x0][0x170] ;  /* 0x00005c000a0a7625 */ /* 0x000fe200078e022d */
[----:B----4-:R2:W-:Y:S04]  /*1bb0*/  @P4 STG.E.128 [R4.64], R28 ;  /* 0x0000001c04004986 */ /* 0x0105e8000c101d06 */
[----:B-1----:R2:W-:Y:S04]  /*1bc0*/  @P3 STG.E.128 [R6.64], R32 ;  /* 0x0000002006003986 */ /* 0x0025e8000c101d06 */
[----:B------:R2:W-:Y:S04]  /*1bd0*/  @P2 STG.E.128 [R8.64], R36 ;  /* 0x0000002408002986 */ /* 0x0005e8000c101d06 */
[----:B------:R2:W-:Y:S01]  /*1be0*/  @P1 STG.E.128 [R10.64], R40 ;  /* 0x000000280a001986 */ /* 0x0005e2000c101d06 */
[----:B------:R-:W-:Y:S05]  /*1bf0*/  @!P0 EXIT ;  /* 0x000000000000894d */ /* 0x000fea0003800000 */
[----:B--2---:R-:W1:Y:S01]  /*1c00*/  LDS.128 R4, [R12+0x1000] ;  /* 0x001000000c047984 */ /* 0x004e620000000c00 */
[----:B------:R-:W-:-:S04]  /*1c10*/  IMAD R2, R13, 0x1000, R108 ;  /* 0x000010000d027824 */ /* 0x000fc800078e026c */
[----:B------:R-:W-:-:S05]  /*1c20*/  IMAD.WIDE R2, R2, R45, c[0x0][0x170] ;  /* 0x00005c0002027625 */ /* 0x000fca00078e022d */
[----:B-1----:R-:W-:Y:S01]  /*1c30*/  STG.E.128 [R2.64], R4 ;  /* 0x0000000402007986 */ /* 0x002fe2000c101d06 */
[----:B------:R-:W-:Y:S05]  /*1c40*/  EXIT ;  /* 0x000000000000794d */ /* 0x000fea0003800000 */
.L_x_1:
[----:B------:R-:W-:-:S00]  /*1c50*/  BRA `(.L_x_1) ;  /* 0xfffffff000007947 */ /* 0x000fc0000383ffff */
[----:B------:R-:W-:-:S00]  /*1c60*/  NOP ;  /* 0x0000000000007918 */ /* 0x000fc00000000000 */
        /* <DEDUP_REMOVED lines=9> */
.L_x_2:


//--------------------- .nv.shared.triton_mm      --------------------------
	.section	.nv.shared.triton_mm,"aw",@nobits
	.sectionflags	@""
	.align	16
